//
// Generated by NVIDIA NVVM Compiler
//
// Compiler Build ID: CL-36424714
// Cuda compilation tools, release 13.0, V13.0.88
// Based on NVVM 20.0.0
//

.version 9.0
.target sm_100
.address_size 64

	// .globl	_Z7computePiiS_S_
.extern .shared .align 16 .b8 sdata[];

.visible .entry _Z7computePiiS_S_(
	.param .u64 .ptr .align 1 _Z7computePiiS_S__param_0,
	.param .u32 _Z7computePiiS_S__param_1,
	.param .u64 .ptr .align 1 _Z7computePiiS_S__param_2,
	.param .u64 .ptr .align 1 _Z7computePiiS_S__param_3
)
{
	.reg .pred 	%p<8>;
	.reg .b32 	%r<28>;
	.reg .b64 	%rd<13>;

	ld.param.u64 	%rd4, [_Z7computePiiS_S__param_0];
	ld.param.u32 	%r11, [_Z7computePiiS_S__param_1];
	ld.param.u64 	%rd2, [_Z7computePiiS_S__param_2];
	ld.param.u64 	%rd3, [_Z7computePiiS_S__param_3];
	cvta.to.global.u64 	%rd5, %rd4;
	mov.u32 	%r1, %tid.x;
	mov.u32 	%r2, %ctaid.x;
	mov.u32 	%r27, %ntid.x;
	mad.lo.s32 	%r4, %r2, %r27, %r1;
	setp.ge.s32 	%p1, %r4, %r11;
	mul.wide.s32 	%rd6, %r4, 4;
	add.s64 	%rd1, %rd5, %rd6;
	mov.b32 	%r26, 2147483647;
	@%p1 bra 	$L__BB0_2;
	ld.global.u32 	%r26, [%rd1];
$L__BB0_2:
	shl.b32 	%r13, %r1, 2;
	mov.u32 	%r14, sdata;
	add.s32 	%r7, %r14, %r13;
	st.shared.u32 	[%r7], %r26;
	bar.sync 	0;
	setp.lt.u32 	%p2, %r27, 2;
	@%p2 bra 	$L__BB0_7;
$L__BB0_3:
	mov.u32 	%r8, %r27;
	shr.u32 	%r27, %r8, 1;
	setp.ge.u32 	%p3, %r1, %r27;
	@%p3 bra 	$L__BB0_6;
	shl.b32 	%r15, %r27, 2;
	add.s32 	%r16, %r7, %r15;
	ld.shared.u32 	%r10, [%r16];
	ld.shared.u32 	%r17, [%r7];
	setp.ge.s32 	%p4, %r10, %r17;
	@%p4 bra 	$L__BB0_6;
	st.shared.u32 	[%r7], %r10;
$L__BB0_6:
	bar.sync 	0;
	setp.gt.u32 	%p5, %r8, 3;
	@%p5 bra 	$L__BB0_3;
$L__BB0_7:
	setp.ne.s32 	%p6, %r1, 0;
	@%p6 bra 	$L__BB0_9;
	ld.shared.u32 	%r18, [sdata];
	cvta.to.global.u64 	%rd7, %rd2;
	mul.wide.u32 	%rd8, %r2, 4;
	add.s64 	%rd9, %rd7, %rd8;
	st.global.u32 	[%rd9], %r18;
$L__BB0_9:
	setp.ge.s32 	%p7, %r4, %r11;
	bar.sync 	0;
	@%p7 bra 	$L__BB0_11;
	ld.global.u32 	%r19, [%rd1];
	mul.hi.s32 	%r20, %r19, 1717986919;
	shr.u32 	%r21, %r20, 31;
	shr.s32 	%r22, %r20, 2;
	add.s32 	%r23, %r22, %r21;
	mul.lo.s32 	%r24, %r23, 10;
	sub.s32 	%r25, %r19, %r24;
	cvta.to.global.u64 	%rd10, %rd3;
	add.s64 	%rd12, %rd10, %rd6;
	st.global.u32 	[%rd12], %r25;
$L__BB0_11:
	ret;

}


// ===== COMPILED SASS (sm_100) =====

	.target	sm_100

	.elftype	@"ET_EXEC"


//--------------------- .note.nv.tkinfo           --------------------------
	.section	.note.nv.tkinfo,"",@"SHT_NOTE"
	.sectionflags	@"SHF_NOTE_NV_TKINFO"
	.tkinfo
        /*0018*/ 	.word	0x00000002
        /*0030*/ 	.string	""
        /*0030*/ 	.string	"ptxas"
        /*0030*/ 	.string	"Cuda compilation tools, release 13.0, V13.0.88"
        /*0030*/ 	.string	"Build cuda_13.0.r13.0/compiler.36424714_0"
        /*0030*/ 	.string	"-arch sm_100 -m 64 "



//--------------------- .note.nv.cuinfo           --------------------------
	.section	.note.nv.cuinfo,"",@"SHT_NOTE"
	.sectionflags	@"SHF_NOTE_NV_CUINFO"
        /*0018*/ 	.short	0x0002
        /*001a*/ 	.short	0x0064
        /*001c*/ 	.short	0x0082
	.zero		2


//--------------------- .nv.info                  --------------------------
	.section	.nv.info,"",@"SHT_CUDA_INFO"
	.align	4


	//----- nvinfo : EIATTR_REGCOUNT
	.align		4
        /*0000*/ 	.byte	0x04, 0x2f
        /*0002*/ 	.short	(.L_1 - .L_0)
	.align		4
.L_0:
        /*0004*/ 	.word	index@(_Z7computePiiS_S_)
        /*0008*/ 	.word	0x0000000d


	//----- nvinfo : EIATTR_FRAME_SIZE
	.align		4
.L_1:
        /*000c*/ 	.byte	0x04, 0x11
        /*000e*/ 	.short	(.L_3 - .L_2)
	.align		4
.L_2:
        /*0010*/ 	.word	index@(_Z7computePiiS_S_)
        /*0014*/ 	.word	0x00000000


	//----- nvinfo : EIATTR_MIN_STACK_SIZE
	.align		4
.L_3:
        /*0018*/ 	.byte	0x04, 0x12
        /*001a*/ 	.short	(.L_5 - .L_4)
	.align		4
.L_4:
        /*001c*/ 	.word	index@(_Z7computePiiS_S_)
        /*0020*/ 	.word	0x00000000
.L_5:


//--------------------- .nv.compat                --------------------------
	.section	.nv.compat,"",@"SHT_CUDA_COMPAT_INFO"
	.align	4
        /*0000*/ 	.byte	0x02, 0x09, 0x00, 0x00, 0x02, 0x02, 0x01, 0x00, 0x02, 0x05, 0x05, 0x00, 0x03, 0x07, 0x01, 0x01
        /*0010*/ 	.byte	0x02, 0x03, 0x00, 0x00, 0x02, 0x06, 0x01, 0x00, 0x04, 0x0b, 0x08, 0x00, 0x09, 0x00, 0x00, 0x00
        /*0020*/ 	.byte	0x00, 0x00, 0x00, 0x00


//--------------------- .nv.info._Z7computePiiS_S_ --------------------------
	.section	.nv.info._Z7computePiiS_S_,"",@"SHT_CUDA_INFO"
	.sectionflags	@""
	.align	4


	//----- nvinfo : EIATTR_CUDA_API_VERSION
	.align		4
        /*0000*/ 	.byte	0x04, 0x37
        /*0002*/ 	.short	(.L_7 - .L_6)
.L_6:
        /*0004*/ 	.word	0x00000082


	//----- nvinfo : EIATTR_KPARAM_INFO
	.align		4
.L_7:
        /*0008*/ 	.byte	0x04, 0x17
        /*000a*/ 	.short	(.L_9 - .L_8)
.L_8:
        /*000c*/ 	.word	0x00000000
        /*0010*/ 	.short	0x0003
        /*0012*/ 	.short	0x0018
        /*0014*/ 	.byte	0x00, 0xf5, 0x21, 0x00


	//----- nvinfo : EIATTR_KPARAM_INFO
	.align		4
.L_9:
        /*0018*/ 	.byte	0x04, 0x17
        /*001a*/ 	.short	(.L_11 - .L_10)
.L_10:
        /*001c*/ 	.word	0x00000000
        /*0020*/ 	.short	0x0002
        /*0022*/ 	.short	0x0010
        /*0024*/ 	.byte	0x00, 0xf5, 0x21, 0x00


	//----- nvinfo : EIATTR_KPARAM_INFO
	.align		4
.L_11:
        /*0028*/ 	.byte	0x04, 0x17
        /*002a*/ 	.short	(.L_13 - .L_12)
.L_12:
        /*002c*/ 	.word	0x00000000
        /*0030*/ 	.short	0x0001
        /*0032*/ 	.short	0x0008
        /*0034*/ 	.byte	0x00, 0xf0, 0x11, 0x00


	//----- nvinfo : EIATTR_KPARAM_INFO
	.align		4
.L_13:
        /*0038*/ 	.byte	0x04, 0x17
        /*003a*/ 	.short	(.L_15 - .L_14)
.L_14:
        /*003c*/ 	.word	0x00000000
        /*0040*/ 	.short	0x0000
        /*0042*/ 	.short	0x0000
        /*0044*/ 	.byte	0x00, 0xf5, 0x21, 0x00


	//----- nvinfo : EIATTR_SPARSE_MMA_MASK
	.align		4
.L_15:
        /*0048*/ 	.byte	0x03, 0x50
        /*004a*/ 	.short	0x0000


	//----- nvinfo : EIATTR_MAXREG_COUNT
	.align		4
        /*004c*/ 	.byte	0x03, 0x1b
        /*004e*/ 	.short	0x00ff


	//----- nvinfo : EIATTR_NUM_BARRIERS
	.align		4
        /*0050*/ 	.byte	0x02, 0x4c
        /*0052*/ 	.byte	0x01
	.zero		1


	//----- nvinfo : EIATTR_MERCURY_ISA_VERSION
	.align		4
        /*0054*/ 	.byte	0x03, 0x5f
        /*0056*/ 	.short	0x0101


	//----- nvinfo : EIATTR_VRC_CTA_INIT_COUNT
	.align		4
        /*0058*/ 	.byte	0x02, 0x4a
	.zero		1
	.zero		1


	//----- nvinfo : EIATTR_EXIT_INSTR_OFFSETS
	.align		4
        /*005c*/ 	.byte	0x04, 0x1c
        /*005e*/ 	.short	(.L_17 - .L_16)


	//   ....[0]....
.L_16:
        /*0060*/ 	.word	0x000002e0


	//   ....[1]....
        /*0064*/ 	.word	0x00000370


	//----- nvinfo : EIATTR_CRS_STACK_SIZE
	.align		4
.L_17:
        /*0068*/ 	.byte	0x04, 0x1e
        /*006a*/ 	.short	(.L_19 - .L_18)
.L_18:
        /*006c*/ 	.word	0x00000000


	//----- nvinfo : EIATTR_CBANK_PARAM_SIZE
	.align		4
.L_19:
        /*0070*/ 	.byte	0x03, 0x19
        /*0072*/ 	.short	0x0020


	//----- nvinfo : EIATTR_PARAM_CBANK
	.align		4
        /*0074*/ 	.byte	0x04, 0x0a
        /*0076*/ 	.short	(.L_21 - .L_20)
	.align		4
.L_20:
        /*0078*/ 	.word	index@(.nv.constant0._Z7computePiiS_S_)
        /*007c*/ 	.short	0x0380
        /*007e*/ 	.short	0x0020


	//----- nvinfo : EIATTR_SW_WAR
	.align		4
.L_21:
        /*0080*/ 	.byte	0x04, 0x36
        /*0082*/ 	.short	(.L_23 - .L_22)
.L_22:
        /*0084*/ 	.word	0x00000008
.L_23:


//--------------------- .nv.callgraph             --------------------------
	.section	.nv.callgraph,"",@"SHT_CUDA_CALLGRAPH"
	.align	4
	.sectionentsize	8
	.align		4
        /*0000*/ 	.word	0x00000000
	.align		4
        /*0004*/ 	.word	0xffffffff
	.align		4
        /*0008*/ 	.word	0x00000000
	.align		4
        /*000c*/ 	.word	0xfffffffe
	.align		4
        /*0010*/ 	.word	0x00000000
	.align		4
        /*0014*/ 	.word	0xfffffffd
	.align		4
        /*0018*/ 	.word	0x00000000
	.align		4
        /*001c*/ 	.word	0xfffffffc


//--------------------- .text._Z7computePiiS_S_   --------------------------
	.section	.text._Z7computePiiS_S_,"ax",@progbits
	.align	128
        .global         _Z7computePiiS_S_
        .type           _Z7computePiiS_S_,@function
        .size           _Z7computePiiS_S_,(.L_x_5 - _Z7computePiiS_S_)
        .other          _Z7computePiiS_S_,@"STO_CUDA_ENTRY STV_DEFAULT"
_Z7computePiiS_S_:
.text._Z7computePiiS_S_:
[----:B------:R-:W-:Y:S01]  /*0000*/  LDC R1, c[0x0][0x37c] ;  /* 0x0000df00ff017b82 */ /* 0x000fe20000000800 */
[----:B------:R-:W0:Y:S01]  /*0010*/  S2R R9, SR_TID.X ;  /* 0x0000000000097919 */ /* 0x000e220000002100 */
[----:B------:R-:W0:Y:S06]  /*0020*/  LDCU UR8, c[0x0][0x360] ;  /* 0x00006c00ff0877ac */ /* 0x000e2c0008000800 */
[----:B------:R-:W1:Y:S01]  /*0030*/  LDC.64 R2, c[0x0][0x380] ;  /* 0x0000e000ff027b82 */ /* 0x000e620000000a00 */
[----:B------:R-:W-:Y:S01]  /*0040*/  IMAD.MOV.U32 R4, RZ, RZ, 0x7fffffff ;  /* 0x7fffffffff047424 */ /* 0x000fe200078e00ff */
[----:B------:R-:W0:Y:S01]  /*0050*/  S2R R8, SR_CTAID.X ;  /* 0x0000000000087919 */ /* 0x000e220000002500 */
[----:B------:R-:W2:Y:S01]  /*0060*/  LDCU UR4, c[0x0][0x388] ;  /* 0x00007100ff0477ac */ /* 0x000ea20008000800 */
[----:B------:R-:W3:Y:S01]  /*0070*/  LDCU.64 UR6, c[0x0][0x358] ;  /* 0x00006b00ff0677ac */ /* 0x000ee20008000a00 */
[----:B0-----:R-:W-:-:S04]  /*0080*/  IMAD R7, R8, UR8, R9 ;  /* 0x0000000808077c24 */ /* 0x001fc8000f8e0209 */
[C---:B-1----:R-:W-:Y:S01]  /*0090*/  IMAD.WIDE R2, R7.reuse, 0x4, R2 ;  /* 0x0000000407027825 */ /* 0x042fe200078e0202 */
[----:B--2---:R-:W-:-:S13]  /*00a0*/  ISETP.GE.AND P0, PT, R7, UR4, PT ;  /* 0x0000000407007c0c */ /* 0x004fda000bf06270 */
[----:B---3--:R-:W2:Y:S01]  /*00b0*/  @!P0 LDG.E R4, desc[UR6][R2.64] ;  /* 0x0000000602048981 */ /* 0x008ea2000c1e1900 */
[----:B------:R-:W0:Y:S01]  /*00c0*/  S2UR UR5, SR_CgaCtaId ;  /* 0x00000000000579c3 */ /* 0x000e220000008800 */
[----:B------:R-:W-:Y:S01]  /*00d0*/  IMAD.U32 R0, RZ, RZ, UR8 ;  /* 0x00000008ff007e24 */ /* 0x000fe2000f8e00ff */
[----:B------:R-:W-:-:S04]  /*00e0*/  UMOV UR4, 0x400 ;  /* 0x0000040000047882 */ /* 0x000fc80000000000 */
[----:B------:R-:W-:Y:S01]  /*00f0*/  ISETP.GE.U32.AND P0, PT, R0, 0x2, PT ;  /* 0x000000020000780c */ /* 0x000fe20003f06070 */
[----:B0-----:R-:W-:-:S06]  /*0100*/  ULEA UR4, UR5, UR4, 0x18 ;  /* 0x0000000405047291 */ /* 0x001fcc000f8ec0ff */
[----:B------:R-:W-:-:S05]  /*0110*/  LEA R5, R9, UR4, 0x2 ;  /* 0x0000000409057c11 */ /* 0x000fca000f8e10ff */
[----:B--2---:R0:W-:Y:S01]  /*0120*/  STS [R5], R4 ;  /* 0x0000000405007388 */ /* 0x0041e20000000800 */
[----:B------:R-:W-:Y:S06]  /*0130*/  BAR.SYNC.DEFER_BLOCKING 0x0 ;  /* 0x0000000000007b1d */ /* 0x000fec0000010000 */
[----:B------:R-:W-:Y:S05]  /*0140*/  @!P0 BRA `(.L_x_0) ;  /* 0x0000000000388947 */ /* 0x000fea0003800000 */
.L_x_3:
[--C-:B------:R-:W-:Y:S01]  /*0150*/  IMAD.MOV.U32 R10, RZ, RZ, R0.reuse ;  /* 0x000000ffff0a7224 */ /* 0x100fe200078e0000 */
[----:B------:R-:W-:Y:S01]  /*0160*/  SHF.R.U32.HI R0, RZ, 0x1, R0 ;  /* 0x00000001ff007819 */ /* 0x000fe20000011600 */
[----:B------:R-:W-:Y:S03]  /*0170*/  BSSY.RECONVERGENT B0, `(.L_x_1) ;  /* 0x0000008000007945 */ /* 0x000fe60003800200 */
[----:B------:R-:W-:-:S13]  /*0180*/  ISETP.GE.U32.AND P0, PT, R9, R0, PT ;  /* 0x000000000900720c */ /* 0x000fda0003f06070 */
[----:B-1----:R-:W-:Y:S05]  /*0190*/  @P0 BRA `(.L_x_2) ;  /* 0x0000000000140947 */ /* 0x002fea0003800000 */
[----:B0-----:R-:W-:Y:S01]  /*01a0*/  IMAD R4, R0, 0x4, R5 ;  /* 0x0000000400047824 */ /* 0x001fe200078e0205 */
[----:B------:R-:W-:Y:S05]  /*01b0*/  LDS R6, [R5] ;  /* 0x0000000005067984 */ /* 0x000fea0000000800 */
[----:B------:R-:W0:Y:S02]  /*01c0*/  LDS R4, [R4] ;  /* 0x0000000004047984 */ /* 0x000e240000000800 */
[----:B0-----:R-:W-:-:S13]  /*01d0*/  ISETP.GE.AND P0, PT, R4, R6, PT ;  /* 0x000000060400720c */ /* 0x001fda0003f06270 */
[----:B------:R1:W-:Y:S02]  /*01e0*/  @!P0 STS [R5], R4 ;  /* 0x0000000405008388 */ /* 0x0003e40000000800 */
.L_x_2:
[----:B------:R-:W-:Y:S05]  /*01f0*/  BSYNC.RECONVERGENT B0 ;  /* 0x0000000000007941 */ /* 0x000fea0003800200 */
.L_x_1:
[----:B------:R-:W-:Y:S01]  /*0200*/  BAR.SYNC.DEFER_BLOCKING 0x0 ;  /* 0x0000000000007b1d */ /* 0x000fe20000010000 */
[----:B------:R-:W-:-:S13]  /*0210*/  ISETP.GT.U32.AND P0, PT, R10, 0x3, PT ;  /* 0x000000030a00780c */ /* 0x000fda0003f04070 */
[----:B------:R-:W-:Y:S05]  /*0220*/  @P0 BRA `(.L_x_3) ;  /* 0xfffffffc00c80947 */ /* 0x000fea000383ffff */
.L_x_0:
[----:B------:R-:W-:Y:S01]  /*0230*/  ISETP.NE.AND P0, PT, R9, RZ, PT ;  /* 0x000000ff0900720c */ /* 0x000fe20003f05270 */
[----:B------:R-:W2:-:S12]  /*0240*/  LDCU UR4, c[0x0][0x388] ;  /* 0x00007100ff0477ac */ /* 0x000e980008000800 */
[----:B01----:R-:W0:Y:S01]  /*0250*/  @!P0 S2R R5, SR_CgaCtaId ;  /* 0x0000000000058919 */ /* 0x003e220000008800 */
[----:B------:R-:W-:Y:S02]  /*0260*/  @!P0 MOV R0, 0x400 ;  /* 0x0000040000008802 */ /* 0x000fe40000000f00 */
[----:B--2---:R-:W-:Y:S02]  /*0270*/  ISETP.GE.AND P1, PT, R7, UR4, PT ;  /* 0x0000000407007c0c */ /* 0x004fe4000bf26270 */
[----:B0-----:R-:W-:Y:S02]  /*0280*/  @!P0 LEA R0, R5, R0, 0x18 ;  /* 0x0000000005008211 */ /* 0x001fe400078ec0ff */
[----:B------:R-:W0:Y:S03]  /*0290*/  @!P0 LDC.64 R4, c[0x0][0x390] ;  /* 0x0000e400ff048b82 */ /* 0x000e260000000a00 */
[----:B------:R-:W1:Y:S01]  /*02a0*/  @!P0 LDS R9, [R0] ;  /* 0x0000000000098984 */ /* 0x000e620000000800 */
[----:B0-----:R-:W-:-:S05]  /*02b0*/  @!P0 IMAD.WIDE.U32 R4, R8, 0x4, R4 ;  /* 0x0000000408048825 */ /* 0x001fca00078e0004 */
[----:B-1----:R0:W-:Y:S01]  /*02c0*/  @!P0 STG.E desc[UR6][R4.64], R9 ;  /* 0x0000000904008986 */ /* 0x0021e2000c101906 */
[----:B------:R-:W-:Y:S06]  /*02d0*/  BAR.SYNC.DEFER_BLOCKING 0x0 ;  /* 0x0000000000007b1d */ /* 0x000fec0000010000 */
[----:B------:R-:W-:Y:S05]  /*02e0*/  @P1 EXIT ;  /* 0x000000000000194d */ /* 0x000fea0003800000 */
[----:B------:R-:W2:Y:S01]  /*02f0*/  LDG.E R2, desc[UR6][R2.64] ;  /* 0x0000000602027981 */ /* 0x000ea2000c1e1900 */
[----:B0-----:R-:W0:Y:S02]  /*0300*/  LDC.64 R4, c[0x0][0x398] ;  /* 0x0000e600ff047b82 */ /* 0x001e240000000a00 */
[----:B0-----:R-:W-:-:S04]  /*0310*/  IMAD.WIDE R4, R7, 0x4, R4 ;  /* 0x0000000407047825 */ /* 0x001fc800078e0204 */
[----:B--2---:R-:W-:-:S05]  /*0320*/  IMAD.HI R0, R2, 0x66666667, RZ ;  /* 0x6666666702007827 */ /* 0x004fca00078e02ff */
[----:B------:R-:W-:-:S04]  /*0330*/  SHF.R.U32.HI R9, RZ, 0x1f, R0 ;  /* 0x0000001fff097819 */ /* 0x000fc80000011600 */
[----:B------:R-:W-:-:S05]  /*0340*/  LEA.HI.SX32 R9, R0, R9, 0x1e ;  /* 0x0000000900097211 */ /* 0x000fca00078ff2ff */
[----:B------:R-:W-:-:S05]  /*0350*/  IMAD R9, R9, -0xa, R2 ;  /* 0xfffffff609097824 */ /* 0x000fca00078e0202 */
[----:B------:R-:W-:Y:S01]  /*0360*/  STG.E desc[UR6][R4.64], R9 ;  /* 0x0000000904007986 */ /* 0x000fe2000c101906 */
[----:B------:R-:W-:Y:S05]  /*0370*/  EXIT ;  /* 0x000000000000794d */ /* 0x000fea0003800000 */
.L_x_4:
[----:B------:R-:W-:-:S00]  /*0380*/  BRA `(.L_x_4) ;  /* 0xfffffffc00fc7947 */ /* 0x000fc0000383ffff */
[----:B------:R-:W-:-:S00]  /*0390*/  NOP ;  /* 0x0000000000007918 */ /* 0x000fc00000000000 */
        /* <DEDUP_REMOVED lines=14> */
.L_x_5:


//--------------------- .nv.shared._Z7computePiiS_S_ --------------------------
	.section	.nv.shared._Z7computePiiS_S_,"aw",@nobits
	.sectionflags	@""
	.align	16
	.zero		1024


//--------------------- .nv.shared.reserved.0     --------------------------
	.section	.nv.shared.reserved.0,"aw",@nobits
	.weak		__nv_reservedSMEM_offset_0_alias
	.size		__nv_reservedSMEM_offset_0_alias, 0, 64
	.other		__nv_reservedSMEM_offset_0_alias,@"STO_CUDA_RESERVED_SHARED STV_DEFAULT"
__nv_reservedSMEM_offset_0_alias:
	.zero		0
	.zero		64


//--------------------- .nv.constant0._Z7computePiiS_S_ --------------------------
	.section	.nv.constant0._Z7computePiiS_S_,"a",@progbits
	.sectionflags	@""
	.align	4
.nv.constant0._Z7computePiiS_S_:
	.zero		928


//--------------------- SYMBOLS --------------------------

	.type		.nv.reservedSmem.offset0,@object
	.size		.nv.reservedSmem.offset0,0x4
	.type		.nv.reservedSmem.cap,@object
	.size		.nv.reservedSmem.cap,0x4
